	.headerflags	@"EF_CUDA_TEXMODE_UNIFIED EF_CUDA_64BIT_ADDRESS EF_CUDA_ACCELERATORS EF_CUDA_SM90 EF_CUDA_VIRTUAL_SM(EF_CUDA_SM90)"
	.elftype	@"ET_EXEC"


//--------------------- .nv.info                  --------------------------
	.section	.nv.info,"",@"SHT_CUDA_INFO"
	.align	4


	//----- nvinfo : EIATTR_REGCOUNT
	.align		4
        /*0000*/ 	.byte	0x04, 0x2f
        /*0002*/ 	.short	(.L_3 - .L_2)
	.align		4
.L_2:
        /*0004*/ 	.word	index@(triton_poi_fused__native_batch_norm_legit_no_training__unsafe_index_add_mul_relu_sub_33)
        /*0008*/ 	.word	0x0000002c


	//----- nvinfo : EIATTR_MIN_STACK_SIZE
	.align		4
.L_3:
        /*000c*/ 	.byte	0x04, 0x12
        /*000e*/ 	.short	(.L_5 - .L_4)
	.align		4
.L_4:
        /*0010*/ 	.word	index@(triton_poi_fused__native_batch_norm_legit_no_training__unsafe_index_add_mul_relu_sub_33)
        /*0014*/ 	.word	0x00000000


	//----- nvinfo : EIATTR_FRAME_SIZE
	.align		4
.L_5:
        /*0018*/ 	.byte	0x04, 0x11
        /*001a*/ 	.short	(.L_7 - .L_6)
	.align		4
.L_6:
        /*001c*/ 	.word	index@(triton_poi_fused__native_batch_norm_legit_no_training__unsafe_index_add_mul_relu_sub_33)
        /*0020*/ 	.word	0x00000000


	//----- nvinfo : EIATTR_MIN_STACK_SIZE
	.align		4
.L_7:
        /*0024*/ 	.byte	0x04, 0x12
        /*0026*/ 	.short	(.L_9 - .L_8)
	.align		4
.L_8:
        /*0028*/ 	.word	index@(triton_poi_fused__native_batch_norm_legit_no_training__unsafe_index_add_mul_relu_sub_33)
        /*002c*/ 	.word	0x00000000
.L_9:


//--------------------- .nv.info.triton_poi_fused__native_batch_norm_legit_no_training__unsafe_index_add_mul_relu_sub_33 --------------------------
	.section	.nv.info.triton_poi_fused__native_batch_norm_legit_no_training__unsafe_index_add_mul_relu_sub_33,"",@"SHT_CUDA_INFO"
	.sectionflags	@""
	.align	4


	//----- nvinfo : EIATTR_CUDA_API_VERSION
	.align		4
        /*0000*/ 	.byte	0x04, 0x37
        /*0002*/ 	.short	(.L_11 - .L_10)
.L_10:
        /*0004*/ 	.word	0x0000007c


	//----- nvinfo : EIATTR_KPARAM_INFO
	.align		4
.L_11:
        /*0008*/ 	.byte	0x04, 0x17
        /*000a*/ 	.short	(.L_13 - .L_12)
.L_12:
        /*000c*/ 	.word	0x00000000
        /*0010*/ 	.short	0x001d
        /*0012*/ 	.short	0x00e8
        /*0014*/ 	.byte	0x00, 0xf0, 0x11, 0x00


	//----- nvinfo : EIATTR_KPARAM_INFO
	.align		4
.L_13:
        /*0018*/ 	.byte	0x04, 0x17
        /*001a*/ 	.short	(.L_15 - .L_14)
.L_14:
        /*001c*/ 	.word	0x00000000
        /*0020*/ 	.short	0x001c
        /*0022*/ 	.short	0x00e0
        /*0024*/ 	.byte	0x00, 0xf4, 0x21, 0x00


	//----- nvinfo : EIATTR_KPARAM_INFO
	.align		4
.L_15:
        /*0028*/ 	.byte	0x04, 0x17
        /*002a*/ 	.short	(.L_17 - .L_16)
.L_16:
        /*002c*/ 	.word	0x00000000
        /*0030*/ 	.short	0x001b
        /*0032*/ 	.short	0x00d8
        /*0034*/ 	.byte	0x00, 0xf4, 0x21, 0x00


	//----- nvinfo : EIATTR_KPARAM_INFO
	.align		4
.L_17:
        /*0038*/ 	.byte	0x04, 0x17
        /*003a*/ 	.short	(.L_19 - .L_18)
.L_18:
        /*003c*/ 	.word	0x00000000
        /*0040*/ 	.short	0x001a
        /*0042*/ 	.short	0x00d0
        /*0044*/ 	.byte	0x00, 0xf4, 0x21, 0x00


	//----- nvinfo : EIATTR_KPARAM_INFO
	.align		4
.L_19:
        /*0048*/ 	.byte	0x04, 0x17
        /*004a*/ 	.short	(.L_21 - .L_20)
.L_20:
        /*004c*/ 	.word	0x00000000
        /*0050*/ 	.short	0x0019
        /*0052*/ 	.short	0x00c8
        /*0054*/ 	.byte	0x00, 0xf4, 0x21, 0x00


	//----- nvinfo : EIATTR_KPARAM_INFO
	.align		4
.L_21:
        /*0058*/ 	.byte	0x04, 0x17
        /*005a*/ 	.short	(.L_23 - .L_22)
.L_22:
        /*005c*/ 	.word	0x00000000
        /*0060*/ 	.short	0x0018
        /*0062*/ 	.short	0x00c0
        /*0064*/ 	.byte	0x00, 0xf4, 0x21, 0x00


	//----- nvinfo : EIATTR_KPARAM_INFO
	.align		4
.L_23:
        /*0068*/ 	.byte	0x04, 0x17
        /*006a*/ 	.short	(.L_25 - .L_24)
.L_24:
        /*006c*/ 	.word	0x00000000
        /*0070*/ 	.short	0x0017
        /*0072*/ 	.short	0x00b8
        /*0074*/ 	.byte	0x00, 0xf4, 0x21, 0x00


	//----- nvinfo : EIATTR_KPARAM_INFO
	.align		4
.L_25:
        /*0078*/ 	.byte	0x04, 0x17
        /*007a*/ 	.short	(.L_27 - .L_26)
.L_26:
        /*007c*/ 	.word	0x00000000
        /*0080*/ 	.short	0x0016
        /*0082*/ 	.short	0x00b0
        /*0084*/ 	.byte	0x00, 0xf4, 0x21, 0x00


	//----- nvinfo : EIATTR_KPARAM_INFO
	.align		4
.L_27:
        /*0088*/ 	.byte	0x04, 0x17
        /*008a*/ 	.short	(.L_29 - .L_28)
.L_28:
        /*008c*/ 	.word	0x00000000
        /*0090*/ 	.short	0x0015
        /*0092*/ 	.short	0x00a8
        /*0094*/ 	.byte	0x00, 0xf4, 0x21, 0x00


	//----- nvinfo : EIATTR_KPARAM_INFO
	.align		4
.L_29:
        /*0098*/ 	.byte	0x04, 0x17
        /*009a*/ 	.short	(.L_31 - .L_30)
.L_30:
        /*009c*/ 	.word	0x00000000
        /*00a0*/ 	.short	0x0014
        /*00a2*/ 	.short	0x00a0
        /*00a4*/ 	.byte	0x00, 0xf4, 0x21, 0x00


	//----- nvinfo : EIATTR_KPARAM_INFO
	.align		4
.L_31:
        /*00a8*/ 	.byte	0x04, 0x17
        /*00aa*/ 	.short	(.L_33 - .L_32)
.L_32:
        /*00ac*/ 	.word	0x00000000
        /*00b0*/ 	.short	0x0013
        /*00b2*/ 	.short	0x0098
        /*00b4*/ 	.byte	0x00, 0xf4, 0x21, 0x00


	//----- nvinfo : EIATTR_KPARAM_INFO
	.align		4
.L_33:
        /*00b8*/ 	.byte	0x04, 0x17
        /*00ba*/ 	.short	(.L_35 - .L_34)
.L_34:
        /*00bc*/ 	.word	0x00000000
        /*00c0*/ 	.short	0x0012
        /*00c2*/ 	.short	0x0090
        /*00c4*/ 	.byte	0x00, 0xf4, 0x21, 0x00


	//----- nvinfo : EIATTR_KPARAM_INFO
	.align		4
.L_35:
        /*00c8*/ 	.byte	0x04, 0x17
        /*00ca*/ 	.short	(.L_37 - .L_36)
.L_36:
        /*00cc*/ 	.word	0x00000000
        /*00d0*/ 	.short	0x0011
        /*00d2*/ 	.short	0x0088
        /*00d4*/ 	.byte	0x00, 0xf4, 0x21, 0x00


	//----- nvinfo : EIATTR_KPARAM_INFO
	.align		4
.L_37:
        /*00d8*/ 	.byte	0x04, 0x17
        /*00da*/ 	.short	(.L_39 - .L_38)
.L_38:
        /*00dc*/ 	.word	0x00000000
        /*00e0*/ 	.short	0x0010
        /*00e2*/ 	.short	0x0080
        /*00e4*/ 	.byte	0x00, 0xf4, 0x21, 0x00


	//----- nvinfo : EIATTR_KPARAM_INFO
	.align		4
.L_39:
        /*00e8*/ 	.byte	0x04, 0x17
        /*00ea*/ 	.short	(.L_41 - .L_40)
.L_40:
        /*00ec*/ 	.word	0x00000000
        /*00f0*/ 	.short	0x000f
        /*00f2*/ 	.short	0x0078
        /*00f4*/ 	.byte	0x00, 0xf4, 0x21, 0x00


	//----- nvinfo : EIATTR_KPARAM_INFO
	.align		4
.L_41:
        /*00f8*/ 	.byte	0x04, 0x17
        /*00fa*/ 	.short	(.L_43 - .L_42)
.L_42:
        /*00fc*/ 	.word	0x00000000
        /*0100*/ 	.short	0x000e
        /*0102*/ 	.short	0x0070
        /*0104*/ 	.byte	0x00, 0xf4, 0x21, 0x00


	//----- nvinfo : EIATTR_KPARAM_INFO
	.align		4
.L_43:
        /*0108*/ 	.byte	0x04, 0x17
        /*010a*/ 	.short	(.L_45 - .L_44)
.L_44:
        /*010c*/ 	.word	0x00000000
        /*0110*/ 	.short	0x000d
        /*0112*/ 	.short	0x0068
        /*0114*/ 	.byte	0x00, 0xf4, 0x21, 0x00


	//----- nvinfo : EIATTR_KPARAM_INFO
	.align		4
.L_45:
        /*0118*/ 	.byte	0x04, 0x17
        /*011a*/ 	.short	(.L_47 - .L_46)
.L_46:
        /*011c*/ 	.word	0x00000000
        /*0120*/ 	.short	0x000c
        /*0122*/ 	.short	0x0060
        /*0124*/ 	.byte	0x00, 0xf4, 0x21, 0x00


	//----- nvinfo : EIATTR_KPARAM_INFO
	.align		4
.L_47:
        /*0128*/ 	.byte	0x04, 0x17
        /*012a*/ 	.short	(.L_49 - .L_48)
.L_48:
        /*012c*/ 	.word	0x00000000
        /*0130*/ 	.short	0x000b
        /*0132*/ 	.short	0x0058
        /*0134*/ 	.byte	0x00, 0xf4, 0x21, 0x00


	//----- nvinfo : EIATTR_KPARAM_INFO
	.align		4
.L_49:
        /*0138*/ 	.byte	0x04, 0x17
        /*013a*/ 	.short	(.L_51 - .L_50)
.L_50:
        /*013c*/ 	.word	0x00000000
        /*0140*/ 	.short	0x000a
        /*0142*/ 	.short	0x0050
        /*0144*/ 	.byte	0x00, 0xf4, 0x21, 0x00


	//----- nvinfo : EIATTR_KPARAM_INFO
	.align		4
.L_51:
        /*0148*/ 	.byte	0x04, 0x17
        /*014a*/ 	.short	(.L_53 - .L_52)
.L_52:
        /*014c*/ 	.word	0x00000000
        /*0150*/ 	.short	0x0009
        /*0152*/ 	.short	0x0048
        /*0154*/ 	.byte	0x00, 0xf4, 0x21, 0x00


	//----- nvinfo : EIATTR_KPARAM_INFO
	.align		4
.L_53:
        /*0158*/ 	.byte	0x04, 0x17
        /*015a*/ 	.short	(.L_55 - .L_54)
.L_54:
        /*015c*/ 	.word	0x00000000
        /*0160*/ 	.short	0x0008
        /*0162*/ 	.short	0x0040
        /*0164*/ 	.byte	0x00, 0xf4, 0x21, 0x00


	//----- nvinfo : EIATTR_KPARAM_INFO
	.align		4
.L_55:
        /*0168*/ 	.byte	0x04, 0x17
        /*016a*/ 	.short	(.L_57 - .L_56)
.L_56:
        /*016c*/ 	.word	0x00000000
        /*0170*/ 	.short	0x0007
        /*0172*/ 	.short	0x0038
        /*0174*/ 	.byte	0x00, 0xf4, 0x21, 0x00


	//----- nvinfo : EIATTR_KPARAM_INFO
	.align		4
.L_57:
        /*0178*/ 	.byte	0x04, 0x17
        /*017a*/ 	.short	(.L_59 - .L_58)
.L_58:
        /*017c*/ 	.word	0x00000000
        /*0180*/ 	.short	0x0006
        /*0182*/ 	.short	0x0030
        /*0184*/ 	.byte	0x00, 0xf4, 0x21, 0x00


	//----- nvinfo : EIATTR_KPARAM_INFO
	.align		4
.L_59:
        /*0188*/ 	.byte	0x04, 0x17
        /*018a*/ 	.short	(.L_61 - .L_60)
.L_60:
        /*018c*/ 	.word	0x00000000
        /*0190*/ 	.short	0x0005
        /*0192*/ 	.short	0x0028
        /*0194*/ 	.byte	0x00, 0xf4, 0x21, 0x00


	//----- nvinfo : EIATTR_KPARAM_INFO
	.align		4
.L_61:
        /*0198*/ 	.byte	0x04, 0x17
        /*019a*/ 	.short	(.L_63 - .L_62)
.L_62:
        /*019c*/ 	.word	0x00000000
        /*01a0*/ 	.short	0x0004
        /*01a2*/ 	.short	0x0020
        /*01a4*/ 	.byte	0x00, 0xf4, 0x21, 0x00


	//----- nvinfo : EIATTR_KPARAM_INFO
	.align		4
.L_63:
        /*01a8*/ 	.byte	0x04, 0x17
        /*01aa*/ 	.short	(.L_65 - .L_64)
.L_64:
        /*01ac*/ 	.word	0x00000000
        /*01b0*/ 	.short	0x0003
        /*01b2*/ 	.short	0x0018
        /*01b4*/ 	.byte	0x00, 0xf4, 0x21, 0x00


	//----- nvinfo : EIATTR_KPARAM_INFO
	.align		4
.L_65:
        /*01b8*/ 	.byte	0x04, 0x17
        /*01ba*/ 	.short	(.L_67 - .L_66)
.L_66:
        /*01bc*/ 	.word	0x00000000
        /*01c0*/ 	.short	0x0002
        /*01c2*/ 	.short	0x0010
        /*01c4*/ 	.byte	0x00, 0xf4, 0x21, 0x00


	//----- nvinfo : EIATTR_KPARAM_INFO
	.align		4
.L_67:
        /*01c8*/ 	.byte	0x04, 0x17
        /*01ca*/ 	.short	(.L_69 - .L_68)
.L_68:
        /*01cc*/ 	.word	0x00000000
        /*01d0*/ 	.short	0x0001
        /*01d2*/ 	.short	0x0008
        /*01d4*/ 	.byte	0x00, 0xf4, 0x21, 0x00


	//----- nvinfo : EIATTR_KPARAM_INFO
	.align		4
.L_69:
        /*01d8*/ 	.byte	0x04, 0x17
        /*01da*/ 	.short	(.L_71 - .L_70)
.L_70:
        /*01dc*/ 	.word	0x00000000
        /*01e0*/ 	.short	0x0000
        /*01e2*/ 	.short	0x0000
        /*01e4*/ 	.byte	0x00, 0xf4, 0x21, 0x00


	//----- nvinfo : EIATTR_SPARSE_MMA_MASK
	.align		4
.L_71:
        /*01e8*/ 	.byte	0x03, 0x50
        /*01ea*/ 	.short	0x0000


	//----- nvinfo : EIATTR_MAXREG_COUNT
	.align		4
        /*01ec*/ 	.byte	0x03, 0x1b
        /*01ee*/ 	.short	0x00ff


	//----- nvinfo : EIATTR_EXIT_INSTR_OFFSETS
	.align		4
        /*01f0*/ 	.byte	0x04, 0x1c
        /*01f2*/ 	.short	(.L_73 - .L_72)


	//   ....[0]....
.L_72:
        /*01f4*/ 	.word	0x000017b0


	//----- nvinfo : EIATTR_REQNTID
	.align		4
.L_73:
        /*01f8*/ 	.byte	0x04, 0x10
        /*01fa*/ 	.short	(.L_75 - .L_74)
.L_74:
        /*01fc*/ 	.word	0x00000080
        /*0200*/ 	.word	0x00000001
        /*0204*/ 	.word	0x00000001


	//----- nvinfo : EIATTR_CBANK_PARAM_SIZE
	.align		4
.L_75:
        /*0208*/ 	.byte	0x03, 0x19
        /*020a*/ 	.short	0x00ec


	//----- nvinfo : EIATTR_PARAM_CBANK
	.align		4
        /*020c*/ 	.byte	0x04, 0x0a
        /*020e*/ 	.short	(.L_77 - .L_76)
	.align		4
.L_76:
        /*0210*/ 	.word	index@(.nv.constant0.triton_poi_fused__native_batch_norm_legit_no_training__unsafe_index_add_mul_relu_sub_33)
        /*0214*/ 	.short	0x0210
        /*0216*/ 	.short	0x00ec


	//----- nvinfo : EIATTR_SW_WAR
	.align		4
.L_77:
        /*0218*/ 	.byte	0x04, 0x36
        /*021a*/ 	.short	(.L_79 - .L_78)
.L_78:
        /*021c*/ 	.word	0x00000008
.L_79:


//--------------------- .nv.callgraph             --------------------------
	.section	.nv.callgraph,"",@"SHT_CUDA_CALLGRAPH"
	.align	4
	.sectionentsize	8
	.align		4
        /*0000*/ 	.word	0x00000000
	.align		4
        /*0004*/ 	.word	0xffffffff
	.align		4
        /*0008*/ 	.word	0x00000000
	.align		4
        /*000c*/ 	.word	0xfffffffe
	.align		4
        /*0010*/ 	.word	0x00000000
	.align		4
        /*0014*/ 	.word	0xfffffffd
	.align		4
        /*0018*/ 	.word	0x00000000
	.align		4
        /*001c*/ 	.word	0xfffffffc


//--------------------- .nv.constant4             --------------------------
	.section	.nv.constant4,"a",@progbits
	.align	8
	.align		8
.nv.constant4:
        /*0000*/ 	.dword	_$_str
	.align		8
        /*0008*/ 	.dword	_$_str_$_2


//--------------------- .text.triton_poi_fused__native_batch_norm_legit_no_training__unsafe_index_add_mul_relu_sub_33 --------------------------
	.section	.text.triton_poi_fused__native_batch_norm_legit_no_training__unsafe_index_add_mul_relu_sub_33,"ax",@progbits
	.align	128
        .global         triton_poi_fused__native_batch_norm_legit_no_training__unsafe_index_add_mul_relu_sub_33
        .type           triton_poi_fused__native_batch_norm_legit_no_training__unsafe_index_add_mul_relu_sub_33,@function
        .size           triton_poi_fused__native_batch_norm_legit_no_training__unsafe_index_add_mul_relu_sub_33,(.L_x_1 - triton_poi_fused__native_batch_norm_legit_no_training__unsafe_index_add_mul_relu_sub_33)
        .other          triton_poi_fused__native_batch_norm_legit_no_training__unsafe_index_add_mul_relu_sub_33,@"STO_CUDA_ENTRY STV_DEFAULT"
triton_poi_fused__native_batch_norm_legit_no_training__unsafe_index_add_mul_relu_sub_33:
.text.triton_poi_fused__native_batch_norm_legit_no_training__unsafe_index_add_mul_relu_sub_33:
[----:B------:R-:W-:Y:S01]  /*0000*/  LDC R1, c[0x0][0x28] ;  /* 0x00000a00ff017b82 */ /* 0x000fe20000000800 */
[----:B------:R-:W1:Y:S07]  /*0010*/  S2R R2, SR_TID.X ;  /* 0x0000000000027919 */ /* 0x000e6e0000002100 */
[----:B------:R-:W2:Y:S01]  /*0020*/  LDC.64 R20, c[0x0][0x248] ;  /* 0x00009200ff147b82 */ /* 0x000ea20000000a00 */
[----:B------:R-:W-:Y:S01]  /*0030*/  ULDC.64 UR4, c[0x0][0x208] ;  /* 0x0000820000047ab9 */ /* 0x000fe20000000a00 */
[----:B------:R-:W-:Y:S01]  /*0040*/  ULDC.64 UR6, c[0x0][0x258] ;  /* 0x0000960000067ab9 */ /* 0x000fe20000000a00 */
[----:B------:R-:W3:Y:S05]  /*0050*/  S2R R0, SR_CTAID.X ;  /* 0x0000000000007919 */ /* 0x000eea0000002500 */
[----:B------:R-:W4:Y:S08]  /*0060*/  LDC.64 R18, c[0x0][0x270] ;  /* 0x00009c00ff127b82 */ /* 0x000f300000000a00 */
[----:B------:R-:W5:Y:S08]  /*0070*/  LDC.64 R12, c[0x0][0x250] ;  /* 0x00009400ff0c7b82 */ /* 0x000f700000000a00 */
[----:B------:R-:W4:Y:S01]  /*0080*/  LDC.64 R8, c[0x0][0x260] ;  /* 0x00009800ff087b82 */ /* 0x000f220000000a00 */
[----:B-1----:R-:W-:-:S07]  /*0090*/  IMAD.SHL.U32 R2, R2, 0x2, RZ ;  /* 0x0000000202027824 */ /* 0x002fce00078e00ff */
[----:B------:R-:W1:Y:S01]  /*00a0*/  LDC.64 R22, c[0x0][0x228] ;  /* 0x00008a00ff167b82 */ /* 0x000e620000000a00 */
[----:B------:R-:W-:-:S07]  /*00b0*/  LOP3.LUT R3, R2, 0xfe, RZ, 0xc0, !PT ;  /* 0x000000fe02037812 */ /* 0x000fce00078ec0ff */
[----:B------:R-:W1:Y:S01]  /*00c0*/  LDC.64 R34, c[0x0][0x230] ;  /* 0x00008c00ff227b82 */ /* 0x000e620000000a00 */
[----:B---3--:R-:W-:-:S05]  /*00d0*/  IMAD R2, R0, 0x100, R3 ;  /* 0x0000010000027824 */ /* 0x008fca00078e0203 */
[----:B------:R-:W-:Y:S02]  /*00e0*/  SHF.R.S32.HI R3, RZ, 0x1f, R2 ;  /* 0x0000001fff037819 */ /* 0x000fe40000011402 */
[----:B------:R-:W3:Y:S02]  /*00f0*/  LDC.64 R32, c[0x0][0x238] ;  /* 0x00008e00ff207b82 */ /* 0x000ee40000000a00 */
[----:B------:R-:W-:-:S04]  /*0100*/  LEA.HI R3, R3, R2, RZ, 0x4 ;  /* 0x0000000203037211 */ /* 0x000fc800078f20ff */
[----:B------:R-:W-:Y:S02]  /*0110*/  SHF.R.S32.HI R6, RZ, 0x4, R3 ;  /* 0x00000004ff067819 */ /* 0x000fe40000011403 */
[----:B------:R-:W-:Y:S01]  /*0120*/  LOP3.LUT R17, R3, 0xfffffff0, RZ, 0xc0, !PT ;  /* 0xfffffff003117812 */ /* 0x000fe200078ec0ff */
[----:B------:R-:W1:Y:S01]  /*0130*/  LDC.64 R26, c[0x0][0x218] ;  /* 0x00008600ff1a7b82 */ /* 0x000e620000000a00 */
[----:B------:R-:W-:-:S04]  /*0140*/  LEA.HI R4, R6, R6, RZ, 0x4 ;  /* 0x0000000606047211 */ /* 0x000fc800078f20ff */
[----:B------:R-:W-:-:S03]  /*0150*/  LOP3.LUT R5, R4, 0xfffffff0, RZ, 0xc0, !PT ;  /* 0xfffffff004057812 */ /* 0x000fc600078ec0ff */
[----:B------:R-:W1:Y:S02]  /*0160*/  LDC.64 R38, c[0x0][0x2d0] ;  /* 0x0000b400ff267b82 */ /* 0x000e640000000a00 */
[----:B------:R-:W-:Y:S01]  /*0170*/  IMAD.IADD R6, R6, 0x1, -R5 ;  /* 0x0000000106067824 */ /* 0x000fe200078e0a05 */
[----:B------:R-:W-:-:S03]  /*0180*/  IADD3 R17, R2, -R17, RZ ;  /* 0x8000001102117210 */ /* 0x000fc60007ffe0ff */
[C---:B--2---:R-:W-:Y:S01]  /*0190*/  IMAD.WIDE R20, R6.reuse, 0x8, R20 ;  /* 0x0000000806147825 */ /* 0x044fe200078e0214 */
[----:B------:R-:W-:Y:S01]  /*01a0*/  SHF.R.S32.HI R3, RZ, 0x17, R0 ;  /* 0x00000017ff037819 */ /* 0x000fe20000011400 */
[----:B------:R-:W2:Y:S02]  /*01b0*/  LDC.64 R4, c[0x0][0x220] ;  /* 0x00008800ff047b82 */ /* 0x000ea40000000a00 */
[----:B----4-:R-:W-:Y:S02]  /*01c0*/  IMAD.WIDE R18, R6, 0x8, R18 ;  /* 0x0000000806127825 */ /* 0x010fe400078e0212 */
[----:B------:R-:W4:Y:S02]  /*01d0*/  LDG.E.EL.64 R20, desc[UR4][R20.64] ;  /* 0x0000000414147981 */ /* 0x000f24000c2e1b00 */
[C---:B-----5:R-:W-:Y:S02]  /*01e0*/  IMAD.WIDE R12, R17.reuse, 0x8, R12 ;  /* 0x00000008110c7825 */ /* 0x060fe400078e020c */
[----:B------:R-:W5:Y:S04]  /*01f0*/  LDG.E.EL.64 R18, desc[UR4][R18.64] ;  /* 0x0000000412127981 */ /* 0x000f68000c2e1b00 */
[----:B------:R-:W5:Y:S01]  /*0200*/  LDG.E.EL.128 R12, desc[UR4][R12.64] ;  /* 0x000000040c0c7981 */ /* 0x000f62000c2e1d00 */
[----:B0-----:R-:W-:-:S06]  /*0210*/  IMAD.WIDE R8, R17, 0x8, R8 ;  /* 0x0000000811087825 */ /* 0x001fcc00078e0208 */
[----:B------:R-:W5:Y:S01]  /*0220*/  LDG.E.EL.128 R8, desc[UR4][R8.64] ;  /* 0x0000000408087981 */ /* 0x000f62000c2e1d00 */
[----:B------:R-:W-:-:S04]  /*0230*/  SGXT R3, R3, 0x1 ;  /* 0x000000010303781a */ /* 0x000fc80000000200 */
[----:B------:R-:W-:-:S04]  /*0240*/  LEA.HI R3, R3, R2, RZ, 0x8 ;  /* 0x0000000203037211 */ /* 0x000fc800078f40ff */
[----:B------:R-:W-:-:S04]  /*0250*/  SHF.R.S32.HI R31, RZ, 0x8, R3 ;  /* 0x00000008ff1f7819 */ /* 0x000fc80000011403 */
[----:B------:R-:W-:-:S04]  /*0260*/  LEA.HI R0, R31, R31, RZ, 0x2 ;  /* 0x0000001f1f007211 */ /* 0x000fc800078f10ff */
[----:B------:R-:W-:-:S05]  /*0270*/  LOP3.LUT R0, R0, 0xfffffffc, RZ, 0xc0, !PT ;  /* 0xfffffffc00007812 */ /* 0x000fca00078ec0ff */
[----:B------:R-:W-:-:S04]  /*0280*/  IMAD.IADD R3, R31, 0x1, -R0 ;  /* 0x000000011f037824 */ /* 0x000fc800078e0a00 */
[----:B-1----:R-:W-:-:S05]  /*0290*/  IMAD.WIDE R22, R3, 0x4, R22 ;  /* 0x0000000403167825 */ /* 0x002fca00078e0216 */
[----:B------:R0:W5:Y:S01]  /*02a0*/  LDG.E.EL R28, desc[UR4][R22.64] ;  /* 0x00000004161c7981 */ /* 0x000162000c2e1900 */
[----:B------:R-:W-:-:S04]  /*02b0*/  IMAD.WIDE R34, R3, 0x4, R34 ;  /* 0x0000000403227825 */ /* 0x000fc800078e0222 */
[----:B---3--:R-:W-:-:S04]  /*02c0*/  IMAD.WIDE R32, R3, 0x4, R32 ;  /* 0x0000000403207825 */ /* 0x008fc800078e0220 */
[----:B--2---:R-:W-:-:S06]  /*02d0*/  IMAD.WIDE R4, R3, 0x4, R4 ;  /* 0x0000000403047825 */ /* 0x004fcc00078e0204 */
[----:B------:R-:W2:Y:S01]  /*02e0*/  LDG.E.EL R5, desc[UR4][R4.64] ;  /* 0x0000000404057981 */ /* 0x000ea2000c2e1900 */
[----:B------:R-:W-:-:S06]  /*02f0*/  IMAD.WIDE R26, R2, 0x4, R26 ;  /* 0x00000004021a7825 */ /* 0x000fcc00078e021a */
[----:B------:R-:W2:Y:S01]  /*0300*/  LDG.E.64 R26, desc[UR4][R26.64] ;  /* 0x000000041a1a7981 */ /* 0x000ea2000c1e1b00 */
[----:B----4-:R-:W-:Y:S02]  /*0310*/  SHF.R.U32.HI R29, RZ, 0x1c, R21 ;  /* 0x0000001cff1d7819 */ /* 0x010fe40000011615 */
[----:B-----5:R-:W-:Y:S02]  /*0320*/  SHF.R.U32.HI R7, RZ, 0x1c, R19 ;  /* 0x0000001cff077819 */ /* 0x020fe40000011613 */
[----:B------:R-:W-:Y:S02]  /*0330*/  LOP3.LUT R29, R29, 0x8, RZ, 0xc0, !PT ;  /* 0x000000081d1d7812 */ /* 0x000fe400078ec0ff */
[----:B------:R-:W-:Y:S02]  /*0340*/  LEA R25, P1, R12, UR6, 0x2 ;  /* 0x000000060c197c11 */ /* 0x000fe4000f8210ff */
[----:B------:R-:W-:Y:S02]  /*0350*/  LOP3.LUT R7, R7, 0x8, RZ, 0xc0, !PT ;  /* 0x0000000807077812 */ /* 0x000fe400078ec0ff */
[----:B------:R-:W-:-:S02]  /*0360*/  IADD3 R29, P0, R20, R29, RZ ;  /* 0x0000001d141d7210 */ /* 0x000fc40007f1e0ff */
[----:B------:R-:W-:Y:S02]  /*0370*/  LEA.HI.X R24, R12, UR7, R13, 0x2, P1 ;  /* 0x000000070c187c11 */ /* 0x000fe400088f140d */
[----:B------:R-:W-:Y:S02]  /*0380*/  SHF.R.U32.HI R0, RZ, 0x1a, R15 ;  /* 0x0000001aff007819 */ /* 0x000fe4000001160f */
[----:B------:R-:W-:Y:S01]  /*0390*/  IADD3 R12, P2, R18, R7, RZ ;  /* 0x00000007120c7210 */ /* 0x000fe20007f5e0ff */
[----:B------:R-:W-:Y:S01]  /*03a0*/  IMAD.X R20, RZ, RZ, R21, P0 ;  /* 0x000000ffff147224 */ /* 0x000fe200000e0615 */
[----:B------:R-:W-:Y:S02]  /*03b0*/  SHF.R.U32.HI R16, RZ, 0x1a, R13 ;  /* 0x0000001aff107819 */ /* 0x000fe4000001160d */
[----:B------:R-:W-:Y:S01]  /*03c0*/  LEA R13, P0, R14, UR6, 0x2 ;  /* 0x000000060e0d7c11 */ /* 0x000fe2000f8010ff */
[----:B------:R-:W-:Y:S01]  /*03d0*/  IMAD.X R21, RZ, RZ, R19, P2 ;  /* 0x000000ffff157224 */ /* 0x000fe200010e0613 */
[----:B------:R-:W-:-:S02]  /*03e0*/  LOP3.LUT R0, R0, 0x20, RZ, 0xc0, !PT ;  /* 0x0000002000007812 */ /* 0x000fc400078ec0ff */
[----:B------:R-:W-:Y:S02]  /*03f0*/  LOP3.LUT R16, R16, 0x20, RZ, 0xc0, !PT ;  /* 0x0000002010107812 */ /* 0x000fe400078ec0ff */
[----:B------:R-:W-:Y:S02]  /*0400*/  LEA.HI.X R15, R14, UR7, R15, 0x2, P0 ;  /* 0x000000070e0f7c11 */ /* 0x000fe400080f140f */
[----:B------:R-:W-:Y:S02]  /*0410*/  IADD3 R14, P1, R0, R13, RZ ;  /* 0x0000000d000e7210 */ /* 0x000fe40007f3e0ff */
[C---:B------:R-:W-:Y:S01]  /*0420*/  SHF.L.U64.HI R13, R29.reuse, 0x5, R20 ;  /* 0x000000051d0d7819 */ /* 0x040fe20000010214 */
[----:B------:R-:W-:Y:S01]  /*0430*/  IMAD.SHL.U32 R29, R29, 0x20, RZ ;  /* 0x000000201d1d7824 */ /* 0x000fe200078e00ff */
[----:B------:R-:W-:Y:S02]  /*0440*/  IADD3 R18, P0, R16, R25, RZ ;  /* 0x0000001910127210 */ /* 0x000fe40007f1e0ff */
[C---:B------:R-:W-:Y:S01]  /*0450*/  SHF.L.U64.HI R21, R12.reuse, 0x5, R21 ;  /* 0x000000050c157819 */ /* 0x040fe20000010215 */
[----:B------:R-:W-:Y:S01]  /*0460*/  IMAD.SHL.U32 R12, R12, 0x20, RZ ;  /* 0x000000200c0c7824 */ /* 0x000fe200078e00ff */
[----:B------:R-:W-:Y:S01]  /*0470*/  IADD3.X R0, RZ, R24, RZ, P0, !PT ;  /* 0x00000018ff007210 */ /* 0x000fe200007fe4ff */
[----:B------:R-:W-:Y:S01]  /*0480*/  IMAD.X R15, RZ, RZ, R15, P1 ;  /* 0x000000ffff0f7224 */ /* 0x000fe200008e060f */
[----:B------:R-:W-:Y:S01]  /*0490*/  IADD3 R24, P0, R29, R18, RZ ;  /* 0x000000121d187210 */ /* 0x000fe20007f1e0ff */
[----:B------:R1:W3:Y:S01]  /*04a0*/  LDG.E.EL R20, desc[UR4][R34.64] ;  /* 0x0000000422147981 */ /* 0x0002e2000c2e1900 */
[----:B0-----:R-:W-:-:S02]  /*04b0*/  IADD3 R22, P1, R14, R29, RZ ;  /* 0x0000001d0e167210 */ /* 0x001fc40007f3e0ff */
[----:B------:R-:W-:Y:S01]  /*04c0*/  IADD3 R18, P2, R12, R18, RZ ;  /* 0x000000120c127210 */ /* 0x000fe20007f5e0ff */
[----:B------:R-:W-:Y:S01]  /*04d0*/  IMAD.SHL.U32 R7, R31, 0x40, RZ ;  /* 0x000000401f077824 */ /* 0x000fe200078e00ff */
[----:B------:R-:W-:Y:S01]  /*04e0*/  SHF.R.U32.HI R30, RZ, 0x1a, R11 ;  /* 0x0000001aff1e7819 */ /* 0x000fe2000001160b */
[----:B------:R-:W-:Y:S01]  /*04f0*/  IMAD.X R23, R15, 0x1, R13, P1 ;  /* 0x000000010f177824 */ /* 0x000fe200008e060d */
[----:B------:R-:W-:Y:S01]  /*0500*/  IADD3.X R25, R13, R0, RZ, P0, !PT ;  /* 0x000000000d197210 */ /* 0x000fe200007fe4ff */
[----:B------:R-:W-:Y:S01]  /*0510*/  IMAD.X R19, R21, 0x1, R0, P2 ;  /* 0x0000000115137824 */ /* 0x000fe200010e0600 */
[----:B-1----:R-:W-:Y:S01]  /*0520*/  SHF.R.U32.HI R34, RZ, 0x1a, R9 ;  /* 0x0000001aff227819 */ /* 0x002fe20000011609 */
[----:B------:R0:W3:Y:S01]  /*0530*/  LDG.E.EL R0, desc[UR4][R32.64] ;  /* 0x0000000420007981 */ /* 0x0000e2000c2e1900 */
[----:B------:R-:W-:Y:S02]  /*0540*/  LEA R35, P1, R10, UR6, 0x2 ;  /* 0x000000060a237c11 */ /* 0x000fe4000f8210ff */
[----:B------:R-:W-:-:S02]  /*0550*/  LEA R37, P0, R8, UR6, 0x2 ;  /* 0x0000000608257c11 */ /* 0x000fc4000f8010ff */
[----:B------:R-:W-:Y:S01]  /*0560*/  LOP3.LUT R34, R34, 0x20, RZ, 0xc0, !PT ;  /* 0x0000002022227812 */ /* 0x000fe200078ec0ff */
[C---:B------:R-:W-:Y:S01]  /*0570*/  IMAD.WIDE R18, R7.reuse, 0x4, R18 ;  /* 0x0000000407127825 */ /* 0x040fe200078e0212 */
[----:B------:R-:W-:Y:S02]  /*0580*/  LOP3.LUT R30, R30, 0x20, RZ, 0xc0, !PT ;  /* 0x000000201e1e7812 */ /* 0x000fe400078ec0ff */
[----:B------:R-:W-:Y:S01]  /*0590*/  LEA.HI.X R10, R10, UR7, R11, 0x2, P1 ;  /* 0x000000070a0a7c11 */ /* 0x000fe200088f140b */
[C---:B------:R-:W-:Y:S01]  /*05a0*/  IMAD.WIDE R24, R7.reuse, 0x4, R24 ;  /* 0x0000000407187825 */ /* 0x040fe200078e0218 */
[----:B------:R-:W-:Y:S01]  /*05b0*/  LEA.HI.X R8, R8, UR7, R9, 0x2, P0 ;  /* 0x0000000708087c11 */ /* 0x000fe200080f1409 */
[----:B------:R1:W4:Y:S01]  /*05c0*/  LDG.E.EL R3, desc[UR4][R18.64] ;  /* 0x0000000412037981 */ /* 0x000322000c2e1900 */
[----:B0-----:R-:W-:Y:S01]  /*05d0*/  IADD3 R32, P1, R34, R37, RZ ;  /* 0x0000002522207210 */ /* 0x001fe20007f3e0ff */
[----:B------:R-:W-:Y:S01]  /*05e0*/  IMAD.WIDE R22, R7, 0x4, R22 ;  /* 0x0000000407167825 */ /* 0x000fe200078e0216 */
[----:B------:R-:W-:Y:S01]  /*05f0*/  IADD3 R9, P0, R30, R35, RZ ;  /* 0x000000231e097210 */ /* 0x000fe20007f1e0ff */
[----:B------:R0:W5:Y:S01]  /*0600*/  LDG.E.EL R16, desc[UR4][R24.64] ;  /* 0x0000000418107981 */ /* 0x000162000c2e1900 */
[----:B------:R-:W-:Y:S01]  /*0610*/  IADD3.X R8, RZ, R8, RZ, P1, !PT ;  /* 0x00000008ff087210 */ /* 0x000fe20000ffe4ff */
[----:B------:R-:W-:Y:S01]  /*0620*/  FADD R28, R28, 9.9999997473787516356e-06 ;  /* 0x3727c5ac1c1c7421 */ /* 0x000fe20000000000 */
[----:B------:R-:W-:Y:S01]  /*0630*/  IADD3 R34, P1, R32, R29, RZ ;  /* 0x0000001d20227210 */ /* 0x000fe20007f3e0ff */
[----:B------:R0:W4:Y:S01]  /*0640*/  LDG.E.EL R4, desc[UR4][R22.64] ;  /* 0x0000000416047981 */ /* 0x000122000c2e1900 */
[----:B------:R-:W-:Y:S01]  /*0650*/  IADD3 R14, P3, R12, R14, RZ ;  /* 0x0000000e0c0e7210 */ /* 0x000fe20007f7e0ff */
[----:B-1----:R-:W1:Y:S01]  /*0660*/  LDC.64 R18, c[0x0][0x280] ;  /* 0x0000a000ff127b82 */ /* 0x002e620000000a00 */
[----:B------:R-:W-:Y:S01]  /*0670*/  IADD3 R32, P4, R12, R32, RZ ;  /* 0x000000200c207210 */ /* 0x000fe20007f9e0ff */
[----:B------:R-:W-:Y:S01]  /*0680*/  IMAD.X R10, RZ, RZ, R10, P0 ;  /* 0x000000ffff0a7224 */ /* 0x000fe200000e060a */
[----:B------:R-:W-:Y:S01]  /*0690*/  IADD3 R12, P5, R12, R9, RZ ;  /* 0x000000090c0c7210 */ /* 0x000fe20007fbe0ff */
[--C-:B--2---:R-:W-:Y:S01]  /*06a0*/  FADD R26, R26, -R5.reuse ;  /* 0x800000051a1a7221 */ /* 0x104fe20000000000 */
[----:B------:R-:W-:Y:S01]  /*06b0*/  FADD R27, R27, -R5 ;  /* 0x800000051b1b7221 */ /* 0x000fe20000000000 */
[----:B------:R-:W-:-:S02]  /*06c0*/  ULDC.64 UR6, c[0x0][0x290] ;  /* 0x0000a40000067ab9 */ /* 0x000fc40000000a00 */
[----:B0-----:R-:W0:Y:S01]  /*06d0*/  LDC.64 R24, c[0x0][0x268] ;  /* 0x00009a00ff187b82 */ /* 0x001e220000000a00 */
[----:B------:R-:W-:Y:S01]  /*06e0*/  IADD3 R22, P2, R9, R29, RZ ;  /* 0x0000001d09167210 */ /* 0x000fe20007f5e0ff */
[----:B------:R-:W-:-:S03]  /*06f0*/  IMAD.X R35, R8, 0x1, R13, P1 ;  /* 0x0000000108237824 */ /* 0x000fc600008e060d */
[----:B------:R-:W-:Y:S01]  /*0700*/  IADD3.X R23, R10, R13, RZ, P2, !PT ;  /* 0x0000000d0a177210 */ /* 0x000fe200017fe4ff */
[C---:B------:R-:W-:Y:S02]  /*0710*/  IMAD.X R13, R21.reuse, 0x1, R10, P5 ;  /* 0x00000001150d7824 */ /* 0x040fe400028e060a */
[----:B------:R-:W-:Y:S01]  /*0720*/  IMAD.X R33, R21, 0x1, R8, P4 ;  /* 0x0000000115217824 */ /* 0x000fe200020e0608 */
[----:B------:R-:W2:Y:S08]  /*0730*/  LDC.64 R10, c[0x0][0x288] ;  /* 0x0000a200ff0a7b82 */ /* 0x000eb00000000a00 */
[----:B------:R-:W2:Y:S01]  /*0740*/  LDC.64 R8, c[0x0][0x2a8] ;  /* 0x0000aa00ff087b82 */ /* 0x000ea20000000a00 */
[----:B------:R-:W-:-:S04]  /*0750*/  IMAD.WIDE R32, R7, 0x4, R32 ;  /* 0x0000000407207825 */ /* 0x000fc800078e0220 */
[----:B------:R-:W-:Y:S02]  /*0760*/  IMAD.WIDE R34, R7, 0x4, R34 ;  /* 0x0000000407227825 */ /* 0x000fe400078e0222 */
[----:B------:R-:W4:Y:S02]  /*0770*/  LDG.E.EL R32, desc[UR4][R32.64] ;  /* 0x0000000420207981 */ /* 0x000f24000c2e1900 */
[----:B------:R-:W-:Y:S02]  /*0780*/  IMAD.X R15, R21, 0x1, R15, P3 ;  /* 0x00000001150f7824 */ /* 0x000fe400018e060f */
[----:B-1----:R-:W-:Y:S01]  /*0790*/  IMAD.WIDE R18, R6, 0x8, R18 ;  /* 0x0000000806127825 */ /* 0x002fe200078e0212 */
[----:B------:R-:W5:Y:S03]  /*07a0*/  LDG.E.EL R29, desc[UR4][R34.64] ;  /* 0x00000004221d7981 */ /* 0x000f66000c2e1900 */
[----:B0-----:R-:W-:-:S02]  /*07b0*/  IMAD.WIDE R24, R17, 0x4, R24 ;  /* 0x0000000411187825 */ /* 0x001fc400078e0218 */
[----:B------:R-:W5:Y:S02]  /*07c0*/  LDG.E.EL.64 R18, desc[UR4][R18.64] ;  /* 0x0000000412127981 */ /* 0x000f64000c2e1b00 */
[C---:B------:R-:W-:Y:S02]  /*07d0*/  IMAD.WIDE R14, R7.reuse, 0x4, R14 ;  /* 0x00000004070e7825 */ /* 0x040fe400078e020e */
[----:B------:R-:W5:Y:S02]  /*07e0*/  LDG.E.EL.64 R24, desc[UR4][R24.64] ;  /* 0x0000000418187981 */ /* 0x000f64000c2e1b00 */
[----:B------:R-:W-:-:S04]  /*07f0*/  IMAD.WIDE R12, R7, 0x4, R12 ;  /* 0x00000004070c7825 */ /* 0x000fc800078e020c */
[----:B------:R-:W-:Y:S01]  /*0800*/  IMAD.WIDE R22, R7, 0x4, R22 ;  /* 0x0000000407167825 */ /* 0x000fe200078e0216 */
[----:B------:R-:W5:Y:S03]  /*0810*/  LDG.E.EL R21, desc[UR4][R12.64] ;  /* 0x000000040c157981 */ /* 0x000f66000c2e1900 */
[C---:B--2---:R-:W-:Y:S01]  /*0820*/  IMAD.WIDE R10, R17.reuse, 0x8, R10 ;  /* 0x00000008110a7825 */ /* 0x044fe200078e020a */
[----:B------:R-:W2:Y:S03]  /*0830*/  LDG.E.EL R7, desc[UR4][R14.64] ;  /* 0x000000040e077981 */ /* 0x000ea6000c2e1900 */
[----:B------:R-:W-:Y:S01]  /*0840*/  IMAD.WIDE R8, R6, 0x8, R8 ;  /* 0x0000000806087825 */ /* 0x000fe200078e0208 */
[----:B------:R-:W2:Y:S04]  /*0850*/  LDG.E.EL R30, desc[UR4][R22.64] ;  /* 0x00000004161e7981 */ /* 0x000ea8000c2e1900 */
[----:B------:R-:W2:Y:S04]  /*0860*/  LDG.E.EL.128 R12, desc[UR4][R10.64] ;  /* 0x000000040a0c7981 */ /* 0x000ea8000c2e1d00 */
[----:B------:R0:W2:Y:S02]  /*0870*/  LDG.E.EL.64 R22, desc[UR4][R8.64] ;  /* 0x0000000408167981 */ /* 0x0000a4000c2e1b00 */
[----:B0-----:R-:W0:Y:S02]  /*0880*/  LDC.64 R8, c[0x0][0x298] ;  /* 0x0000a600ff087b82 */ /* 0x001e240000000a00 */
[----:B0-----:R-:W-:-:S06]  /*0890*/  IMAD.WIDE R8, R17, 0x8, R8 ;  /* 0x0000000811087825 */ /* 0x001fcc00078e0208 */
[----:B------:R-:W2:Y:S01]  /*08a0*/  LDG.E.EL.128 R8, desc[UR4][R8.64] ;  /* 0x0000000408087981 */ /* 0x000ea2000c2e1d00 */
[----:B------:R-:W0:Y:S02]  /*08b0*/  MUFU.SQRT R33, R28 ;  /* 0x0000001c00217308 */ /* 0x000e240000002000 */
[C---:B0-----:R-:W-:Y:S02]  /*08c0*/  FSETP.GT.AND P0, PT, R33.reuse, 8.50705917302346158658e+37, PT ;  /* 0x7e8000002100780b */ /* 0x041fe40003f04000 */
[----:B------:R-:W-:-:S11]  /*08d0*/  FSETP.GEU.AND P1, PT, R33, 1.175494350822287508e-38, PT ;  /* 0x008000002100780b */ /* 0x000fd60003f2e000 */
[----:B------:R-:W-:-:S04]  /*08e0*/  @P0 FMUL R33, R33, 0.25 ;  /* 0x3e80000021210820 */ /* 0x000fc80000400000 */
[----:B------:R-:W-:Y:S01]  /*08f0*/  @!P1 FMUL R33, R33, 16777216 ;  /* 0x4b80000021219820 */ /* 0x000fe20000400000 */
[----:B------:R-:W-:-:S05]  /*0900*/  IMAD.MOV.U32 R34, RZ, RZ, 0x3e800000 ;  /* 0x3e800000ff227424 */ /* 0x000fca00078e00ff */
[----:B------:R-:W0:Y:S01]  /*0910*/  MUFU.RCP R33, R33 ;  /* 0x0000002100217308 */ /* 0x000e220000001000 */
[----:B------:R-:W-:-:S05]  /*0920*/  FSEL R34, R34, 1, P0 ;  /* 0x3f80000022227808 */ /* 0x000fca0000000000 */
[----:B------:R-:W-:-:S04]  /*0930*/  @!P1 FMUL R34, R34, 16777216 ;  /* 0x4b80000022229820 */ /* 0x000fc80000400000 */
[----:B0-----:R-:W-:-:S04]  /*0940*/  FMUL R34, R33, R34 ;  /* 0x0000002221227220 */ /* 0x001fc80000400000 */
[-C--:B------:R-:W-:Y:S01]  /*0950*/  FMUL R5, R26, R34.reuse ;  /* 0x000000221a057220 */ /* 0x080fe20000400000 */
[----:B------:R-:W-:-:S03]  /*0960*/  FMUL R27, R27, R34 ;  /* 0x000000221b1b7220 */ /* 0x000fc60000400000 */
[C-C-:B---3--:R-:W-:Y:S01]  /*0970*/  FFMA R5, R20.reuse, R5, R0.reuse ;  /* 0x0000000514057223 */ /* 0x148fe20000000000 */
[----:B------:R-:W-:Y:S01]  /*0980*/  FFMA R0, R20, R27, R0 ;  /* 0x0000001b14007223 */ /* 0x000fe20000000000 */
[----:B----4-:R-:W-:Y:S01]  /*0990*/  FADD R32, -R3, R32 ;  /* 0x0000002003207221 */ /* 0x010fe20000000100 */
[----:B-----5:R-:W-:Y:S01]  /*09a0*/  FADD R29, -R16, R29 ;  /* 0x0000001d101d7221 */ /* 0x020fe20000000100 */
[----:B------:R-:W-:-:S03]  /*09b0*/  SHF.R.U32.HI R27, RZ, 0x1d, R19 ;  /* 0x0000001dff1b7819 */ /* 0x000fc60000011613 */
[C---:B------:R-:W-:Y:S01]  /*09c0*/  FFMA R16, R24.reuse, R29, R16 ;  /* 0x0000001d18107223 */ /* 0x040fe20000000010 */
[----:B------:R-:W-:Y:S01]  /*09d0*/  FFMA R3, R24, R32, R3 ;  /* 0x0000002018037223 */ /* 0x000fe20000000003 */
[----:B------:R-:W-:-:S04]  /*09e0*/  LOP3.LUT R27, R27, 0x4, RZ, 0xc0, !PT ;  /* 0x000000041b1b7812 */ /* 0x000fc800078ec0ff */
[----:B------:R-:W-:Y:S01]  /*09f0*/  IADD3 R34, P0, R18, R27, RZ ;  /* 0x0000001b12227210 */ /* 0x000fe20007f1e0ff */
[----:B--2---:R-:W-:Y:S02]  /*0a00*/  FADD R24, -R7, R21 ;  /* 0x0000001507187221 */ /* 0x004fe40000000100 */
[----:B------:R-:W0:Y:S01]  /*0a10*/  LDC.64 R20, c[0x0][0x278] ;  /* 0x00009e00ff147b82 */ /* 0x000e220000000a00 */
[----:B------:R-:W-:Y:S01]  /*0a20*/  FADD R30, -R4, R30 ;  /* 0x0000001e041e7221 */ /* 0x000fe20000000100 */
[C---:B------:R-:W-:Y:S01]  /*0a30*/  FFMA R7, R25.reuse, R24, R7 ;  /* 0x0000001819077223 */ /* 0x040fe20000000007 */
[----:B------:R-:W-:Y:S02]  /*0a40*/  LEA R24, P1, R12, UR6, 0x2 ;  /* 0x000000060c187c11 */ /* 0x000fe4000f8210ff */
[----:B------:R-:W-:Y:S01]  /*0a50*/  FFMA R4, R25, R30, R4 ;  /* 0x0000001e19047223 */ /* 0x000fe20000000004 */
[----:B------:R-:W-:Y:S02]  /*0a60*/  SHF.R.U32.HI R18, RZ, 0x1d, R23 ;  /* 0x0000001dff127819 */ /* 0x000fe40000011617 */
[----:B------:R-:W-:-:S02]  /*0a70*/  SHF.R.U32.HI R37, RZ, 0x1b, R13 ;  /* 0x0000001bff257819 */ /* 0x000fc4000001160d */
[----:B------:R-:W-:Y:S02]  /*0a80*/  LEA.HI.X R30, R12, UR7, R13, 0x2, P1 ;  /* 0x000000070c1e7c11 */ /* 0x000fe400088f140d */
[----:B------:R-:W-:Y:S02]  /*0a90*/  LOP3.LUT R13, R18, 0x4, RZ, 0xc0, !PT ;  /* 0x00000004120d7812 */ /* 0x000fe400078ec0ff */
[----:B------:R-:W-:Y:S02]  /*0aa0*/  IADD3.X R19, RZ, R19, RZ, P0, !PT ;  /* 0x00000013ff137210 */ /* 0x000fe400007fe4ff */
[----:B------:R-:W-:Y:S02]  /*0ab0*/  IADD3 R28, P2, R22, R13, RZ ;  /* 0x0000000d161c7210 */ /* 0x000fe40007f5e0ff */
[----:B------:R-:W-:Y:S02]  /*0ac0*/  LEA R12, P0, R14, UR6, 0x2 ;  /* 0x000000060e0c7c11 */ /* 0x000fe4000f8010ff */
[----:B------:R-:W-:-:S02]  /*0ad0*/  SHF.R.U32.HI R27, RZ, 0x1b, R15 ;  /* 0x0000001bff1b7819 */ /* 0x000fc4000001160f */
[----:B------:R-:W-:Y:S01]  /*0ae0*/  LOP3.LUT R37, R37, 0x10, RZ, 0xc0, !PT ;  /* 0x0000001025257812 */ /* 0x000fe200078ec0ff */
[----:B------:R-:W-:Y:S01]  /*0af0*/  IMAD.X R25, RZ, RZ, R23, P2 ;  /* 0x000000ffff197224 */ /* 0x000fe200010e0617 */
[----:B------:R-:W-:Y:S02]  /*0b00*/  LEA.HI.X R32, R14, UR7, R15, 0x2, P0 ;  /* 0x000000070e207c11 */ /* 0x000fe400080f140f */
[C---:B------:R-:W-:Y:S01]  /*0b10*/  SHF.L.U64.HI R23, R34.reuse, 0x4, R19 ;  /* 0x0000000422177819 */ /* 0x040fe20000010213 */
[----:B------:R-:W-:Y:S01]  /*0b20*/  IMAD.SHL.U32 R34, R34, 0x10, RZ ;  /* 0x0000001022227824 */ /* 0x000fe200078e00ff */
[----:B------:R-:W-:Y:S01]  /*0b30*/  LOP3.LUT R27, R27, 0x10, RZ, 0xc0, !PT ;  /* 0x000000101b1b7812 */ /* 0x000fe200078ec0ff */
[----:B------:R-:W1:Y:S01]  /*0b40*/  LDC.64 R14, c[0x0][0x2b8] ;  /* 0x0000ae00ff0e7b82 */ /* 0x000e620000000a00 */
[----:B------:R-:W-:Y:S02]  /*0b50*/  IADD3 R37, P0, R37, R24, RZ ;  /* 0x0000001825257210 */ /* 0x000fe40007f1e0ff */
[----:B------:R-:W-:-:S02]  /*0b60*/  IADD3 R27, P1, R27, R12, RZ ;  /* 0x0000000c1b1b7210 */ /* 0x000fc40007f3e0ff */
[----:B------:R-:W-:Y:S02]  /*0b70*/  IADD3.X R30, RZ, R30, RZ, P0, !PT ;  /* 0x0000001eff1e7210 */ /* 0x000fe400007fe4ff */
[C---:B------:R-:W-:Y:S01]  /*0b80*/  SHF.L.U64.HI R25, R28.reuse, 0x4, R25 ;  /* 0x000000041c197819 */ /* 0x040fe20000010219 */
[----:B------:R-:W-:Y:S01]  /*0b90*/  IMAD.SHL.U32 R28, R28, 0x10, RZ ;  /* 0x000000101c1c7824 */ /* 0x000fe200078e00ff */
[----:B------:R-:W-:Y:S01]  /*0ba0*/  IADD3 R12, P0, R34, R37, RZ ;  /* 0x00000025220c7210 */ /* 0x000fe20007f1e0ff */
[----:B------:R-:W-:Y:S02]  /*0bb0*/  IMAD.X R32, RZ, RZ, R32, P1 ;  /* 0x000000ffff207224 */ /* 0x000fe400008e0620 */
[----:B------:R-:W-:Y:S01]  /*0bc0*/  IMAD.SHL.U32 R24, R31, 0x10, RZ ;  /* 0x000000101f187824 */ /* 0x000fe200078e00ff */
[----:B------:R-:W-:Y:S01]  /*0bd0*/  IADD3 R26, P2, R28, R27, RZ ;  /* 0x0000001b1c1a7210 */ /* 0x000fe20007f5e0ff */
[----:B------:R-:W-:Y:S01]  /*0be0*/  IMAD.X R13, R23, 0x1, R30, P0 ;  /* 0x00000001170d7824 */ /* 0x000fe200000e061e */
[----:B------:R-:W-:Y:S01]  /*0bf0*/  IADD3 R18, P0, R27, R34, RZ ;  /* 0x000000221b127210 */ /* 0x000fe20007f1e0ff */
[----:B0-----:R-:W-:-:S03]  /*0c00*/  IMAD.WIDE R20, R6, 0x4, R20 ;  /* 0x0000000406147825 */ /* 0x001fc600078e0214 */
[----:B------:R-:W-:Y:S01]  /*0c10*/  IADD3.X R19, R32, R23, RZ, P0, !PT ;  /* 0x0000001720137210 */ /* 0x000fe200007fe4ff */
[C---:B------:R-:W-:Y:S01]  /*0c20*/  IMAD.WIDE R12, R24.reuse, 0x4, R12 ;  /* 0x00000004180c7825 */ /* 0x040fe200078e020c */
[----:B------:R-:W2:Y:S03]  /*0c30*/  LDG.E.EL R22, desc[UR4][R20.64] ;  /* 0x0000000414167981 */ /* 0x000ea6000c2e1900 */
[----:B------:R-:W-:Y:S02]  /*0c40*/  IMAD.X R27, R25, 0x1, R32, P2 ;  /* 0x00000001191b7824 */ /* 0x000fe400010e0620 */
[----:B------:R-:W0:Y:S01]  /*0c50*/  LDC.64 R32, c[0x0][0x2e0] ;  /* 0x0000b800ff207b82 */ /* 0x000e220000000a00 */
[----:B------:R3:W4:Y:S01]  /*0c60*/  LDG.E.EL R21, desc[UR4][R12.64] ;  /* 0x000000040c157981 */ /* 0x000722000c2e1900 */
[----:B------:R-:W-:-:S04]  /*0c70*/  IMAD.WIDE R18, R24, 0x4, R18 ;  /* 0x0000000418127825 */ /* 0x000fc800078e0212 */
[----:B------:R-:W-:Y:S02]  /*0c80*/  IMAD.WIDE R26, R24, 0x4, R26 ;  /* 0x00000004181a7825 */ /* 0x000fe400078e021a */
[----:B------:R-:W5:Y:S01]  /*0c90*/  LDG.E.EL R18, desc[UR4][R18.64] ;  /* 0x0000000412127981 */ /* 0x000f62000c2e1900 */
[----:B---3--:R-:W3:Y:S01]  /*0ca0*/  LDC.64 R12, c[0x0][0x2c0] ;  /* 0x0000b000ff0c7b82 */ /* 0x008ee20000000a00 */
[C---:B-1----:R-:W-:Y:S02]  /*0cb0*/  IMAD.WIDE R14, R6.reuse, 0x8, R14 ;  /* 0x00000008060e7825 */ /* 0x042fe400078e020e */
[----:B------:R-:W2:Y:S02]  /*0cc0*/  LDG.E.EL R19, desc[UR4][R26.64] ;  /* 0x000000041a137981 */ /* 0x000ea4000c2e1900 */
[----:B0-----:R-:W-:-:S06]  /*0cd0*/  IMAD.WIDE R32, R6, 0x8, R32 ;  /* 0x0000000806207825 */ /* 0x001fcc00078e0220 */
[----:B------:R-:W2:Y:S04]  /*0ce0*/  LDG.E.EL.64 R32, desc[UR4][R32.64] ;  /* 0x0000000420207981 */ /* 0x000ea8000c2e1b00 */
[----:B------:R-:W2:Y:S01]  /*0cf0*/  LDG.E.EL.64 R26, desc[UR4][R14.64] ;  /* 0x000000040e1a7981 */ /* 0x000ea2000c2e1b00 */
[----:B---3--:R-:W-:-:S06]  /*0d00*/  IMAD.WIDE R12, R17, 0x8, R12 ;  /* 0x00000008110c7825 */ /* 0x008fcc00078e020c */
[----:B------:R-:W3:Y:S01]  /*0d10*/  LDG.E.EL.128 R12, desc[UR4][R12.64] ;  /* 0x000000040c0c7981 */ /* 0x000ee2000c2e1d00 */
[----:B------:R-:W-:Y:S02]  /*0d20*/  IADD3 R36, P1, R28, R37, RZ ;  /* 0x000000251c247210 */ /* 0x000fe40007f3e0ff */
[----:B------:R-:W-:-:S03]  /*0d30*/  SHF.R.U32.HI R29, RZ, 0x1b, R9 ;  /* 0x0000001bff1d7819 */ /* 0x000fc60000011609 */
[----:B------:R-:W-:Y:S01]  /*0d40*/  IMAD.X R37, R25, 0x1, R30, P1 ;  /* 0x0000000119257824 */ /* 0x000fe200008e061e */
[----:B------:R-:W-:Y:S02]  /*0d50*/  LOP3.LUT R29, R29, 0x10, RZ, 0xc0, !PT ;  /* 0x000000101d1d7812 */ /* 0x000fe400078ec0ff */
[----:B------:R-:W-:-:S04]  /*0d60*/  LEA R30, P2, R8, UR6, 0x2 ;  /* 0x00000006081e7c11 */ /* 0x000fc8000f8410ff */
[----:B------:R-:W-:Y:S02]  /*0d70*/  IADD3 R29, P0, R29, R30, RZ ;  /* 0x0000001e1d1d7210 */ /* 0x000fe40007f1e0ff */
[----:B------:R-:W-:Y:S01]  /*0d80*/  SHF.R.U32.HI R30, RZ, 0x1b, R11 ;  /* 0x0000001bff1e7819 */ /* 0x000fe2000001160b */
[----:B------:R-:W-:Y:S01]  /*0d90*/  IMAD.WIDE R36, R24, 0x4, R36 ;  /* 0x0000000418247825 */ /* 0x000fe200078e0224 */
[----:B------:R-:W-:Y:S02]  /*0da0*/  LEA R35, P3, R10, UR6, 0x2 ;  /* 0x000000060a237c11 */ /* 0x000fe4000f8610ff */
[----:B------:R-:W-:Y:S02]  /*0db0*/  LOP3.LUT R30, R30, 0x10, RZ, 0xc0, !PT ;  /* 0x000000101e1e7812 */ /* 0x000fe400078ec0ff */
[----:B------:R-:W-:Y:S01]  /*0dc0*/  LEA.HI.X R9, R8, UR7, R9, 0x2, P2 ;  /* 0x0000000708097c11 */ /* 0x000fe200090f1409 */
[----:B------:R0:W4:Y:S01]  /*0dd0*/  LDG.E.EL R20, desc[UR4][R36.64] ;  /* 0x0000000424147981 */ /* 0x000122000c2e1900 */
[----:B------:R-:W-:-:S02]  /*0de0*/  IADD3 R30, P1, R30, R35, RZ ;  /* 0x000000231e1e7210 */ /* 0x000fc40007f3e0ff */
[----:B------:R-:W-:Y:S01]  /*0df0*/  LEA.HI.X R11, R10, UR7, R11, 0x2, P3 ;  /* 0x000000070a0b7c11 */ /* 0x000fe200098f140b */
[----:B------:R-:W-:Y:S01]  /*0e00*/  IMAD.WIDE R38, R17, 0x8, R38 ;  /* 0x0000000811267825 */ /* 0x000fe200078e0226 */
[----:B------:R-:W-:Y:S01]  /*0e10*/  IADD3 R10, P2, R29, R34, RZ ;  /* 0x000000221d0a7210 */ /* 0x000fe20007f5e0ff */
[----:B------:R-:W-:Y:S01]  /*0e20*/  ULDC.64 UR6, c[0x0][0x2c8] ;  /* 0x0000b20000067ab9 */ /* 0x000fe20000000a00 */
[----:B------:R-:W-:Y:S02]  /*0e30*/  IADD3 R8, P3, R30, R34, RZ ;  /* 0x000000221e087210 */ /* 0x000fe40007f7e0ff */
[----:B0-----:R-:W-:Y:S02]  /*0e40*/  IADD3.X R36, RZ, R9, RZ, P0, !PT ;  /* 0x00000009ff247210 */ /* 0x001fe400007fe4ff */
[----:B------:R-:W-:Y:S02]  /*0e50*/  IADD3 R34, P4, R28, R29, RZ ;  /* 0x0000001d1c227210 */ /* 0x000fe40007f9e0ff */
[----:B------:R-:W-:Y:S01]  /*0e60*/  IADD3 R28, P5, R28, R30, RZ ;  /* 0x0000001e1c1c7210 */ /* 0x000fe20007fbe0ff */
[----:B------:R-:W-:-:S02]  /*0e70*/  IMAD.X R30, RZ, RZ, R11, P1 ;  /* 0x000000ffff1e7224 */ /* 0x000fc400008e060b */
[----:B------:R-:W-:-:S03]  /*0e80*/  IMAD.X R11, R36, 0x1, R23, P2 ;  /* 0x00000001240b7824 */ /* 0x000fc600010e0617 */
[----:B------:R-:W-:Y:S01]  /*0e90*/  IADD3.X R9, R30, R23, RZ, P3, !PT ;  /* 0x000000171e097210 */ /* 0x000fe20001ffe4ff */
[----:B------:R-:W-:-:S04]  /*0ea0*/  IMAD.WIDE R10, R24, 0x4, R10 ;  /* 0x00000004180a7825 */ /* 0x000fc800078e020a */
[----:B------:R-:W-:Y:S01]  /*0eb0*/  IMAD.X R35, R25, 0x1, R36, P4 ;  /* 0x0000000119237824 */ /* 0x000fe200020e0624 */
[----:B------:R-:W4:Y:S01]  /*0ec0*/  LDG.E.EL R23, desc[UR4][R10.64] ;  /* 0x000000040a177981 */ /* 0x000f22000c2e1900 */
[----:B------:R-:W-:-:S03]  /*0ed0*/  IMAD.WIDE R36, R24, 0x4, R8 ;  /* 0x0000000418247825 */ /* 0x000fc600078e0208 */
[----:B------:R-:W4:Y:S01]  /*0ee0*/  LDG.E.EL.128 R8, desc[UR4][R38.64] ;  /* 0x0000000426087981 */ /* 0x000f22000c2e1d00 */
[----:B------:R-:W-:Y:S02]  /*0ef0*/  IMAD.X R29, R25, 0x1, R30, P5 ;  /* 0x00000001191d7824 */ /* 0x000fe400028e061e */
[C---:B------:R-:W-:Y:S01]  /*0f00*/  IMAD.WIDE R34, R24.reuse, 0x4, R34 ;  /* 0x0000000418227825 */ /* 0x040fe200078e0222 */
[----:B------:R-:W5:Y:S03]  /*0f10*/  LDG.E.EL R25, desc[UR4][R36.64] ;  /* 0x0000000424197981 */ /* 0x000f66000c2e1900 */
[----:B------:R-:W-:Y:S02]  /*0f20*/  IMAD.WIDE R28, R24, 0x4, R28 ;  /* 0x00000004181c7825 */ /* 0x000fe400078e021c */
[----:B------:R0:W4:Y:S02]  /*0f30*/  LDG.E.EL R24, desc[UR4][R34.64] ;  /* 0x0000000422187981 */ /* 0x000124000c2e1900 */
[----:B------:R-:W-:Y:S01]  /*0f40*/  IMAD.SHL.U32 R31, R31, 0x4, RZ ;  /* 0x000000041f1f7824 */ /* 0x000fe200078e00ff */
[----:B--2---:R-:W-:-:S04]  /*0f50*/  SHF.R.U32.HI R41, RZ, 0x1e, R27 ;  /* 0x0000001eff297819 */ /* 0x004fc8000001161b */
[----:B------:R-:W-:-:S04]  /*0f60*/  LOP3.LUT R41, R41, 0x2, RZ, 0xc0, !PT ;  /* 0x0000000229297812 */ /* 0x000fc800078ec0ff */
[----:B0-----:R-:W-:Y:S02]  /*0f70*/  IADD3 R35, P0, R26, R41, RZ ;  /* 0x000000291a237210 */ /* 0x001fe40007f1e0ff */
[----:B------:R0:W2:Y:S02]  /*0f80*/  LDG.E.EL R26, desc[UR4][R28.64] ;  /* 0x000000041c1a7981 */ /* 0x0000a4000c2e1900 */
[----:B------:R-:W-:Y:S02]  /*0f90*/  IADD3.X R40, RZ, R27, RZ, P0, !PT ;  /* 0x0000001bff287210 */ /* 0x000fe400007fe4ff */
[----:B------:R-:W-:Y:S02]  /*0fa0*/  SHF.R.U32.HI R27, RZ, 0x1e, R33 ;  /* 0x0000001eff1b7819 */ /* 0x000fe40000011621 */
[----:B---3--:R-:W-:Y:S02]  /*0fb0*/  SHF.R.U32.HI R30, RZ, 0x1c, R13 ;  /* 0x0000001cff1e7819 */ /* 0x008fe4000001160d */
[----:B------:R-:W-:-:S02]  /*0fc0*/  LOP3.LUT R27, R27, 0x2, RZ, 0xc0, !PT ;  /* 0x000000021b1b7812 */ /* 0x000fc400078ec0ff */
[----:B------:R-:W-:Y:S02]  /*0fd0*/  LEA R37, P0, R12, UR6, 0x2 ;  /* 0x000000060c257c11 */ /* 0x000fe4000f8010ff */
[----:B0-----:R-:W-:Y:S02]  /*0fe0*/  IADD3 R29, P1, R32, R27, RZ ;  /* 0x0000001b201d7210 */ /* 0x001fe40007f3e0ff */
[----:B------:R-:W-:Y:S02]  /*0ff0*/  LOP3.LUT R30, R30, 0x8, RZ, 0xc0, !PT ;  /* 0x000000081e1e7812 */ /* 0x000fe400078ec0ff */
[----:B------:R-:W-:Y:S01]  /*1000*/  LEA.HI.X R32, R12, UR7, R13, 0x2, P0 ;  /* 0x000000070c207c11 */ /* 0x000fe200080f140d */
[----:B------:R-:W-:Y:S01]  /*1010*/  IMAD.X R28, RZ, RZ, R33, P1 ;  /* 0x000000ffff1c7224 */ /* 0x000fe200008e0621 */
[----:B------:R-:W-:Y:S01]  /*1020*/  IADD3 R34, P0, R30, R37, RZ ;  /* 0x000000251e227210 */ /* 0x000fe20007f1e0ff */
[----:B------:R-:W-:Y:S01]  /*1030*/  IMAD.SHL.U32 R12, R35, 0x8, RZ ;  /* 0x00000008230c7824 */ /* 0x000fe200078e00ff */
[----:B------:R-:W-:-:S02]  /*1040*/  LEA R30, P1, R14, UR6, 0x2 ;  /* 0x000000060e1e7c11 */ /* 0x000fc4000f8210ff */
[--C-:B------:R-:W-:Y:S02]  /*1050*/  SHF.R.U32.HI R27, RZ, 0x1c, R15.reuse ;  /* 0x0000001cff1b7819 */ /* 0x100fe4000001160f */
[----:B------:R-:W-:Y:S02]  /*1060*/  LEA.HI.X R14, R14, UR7, R15, 0x2, P1 ;  /* 0x000000070e0e7c11 */ /* 0x000fe400088f140f */
[----:B------:R-:W-:Y:S02]  /*1070*/  IADD3.X R15, RZ, R32, RZ, P0, !PT ;  /* 0x00000020ff0f7210 */ /* 0x000fe400007fe4ff */
[----:B------:R-:W-:Y:S02]  /*1080*/  SHF.L.U64.HI R13, R35, 0x3, R40 ;  /* 0x00000003230d7819 */ /* 0x000fe40000010228 */
[----:B------:R-:W-:Y:S02]  /*1090*/  IADD3 R32, P0, R12, R34, RZ ;  /* 0x000000220c207210 */ /* 0x000fe40007f1e0ff */
[----:B------:R-:W-:-:S03]  /*10a0*/  LOP3.LUT R27, R27, 0x8, RZ, 0xc0, !PT ;  /* 0x000000081b1b7812 */ /* 0x000fc600078ec0ff */
[----:B------:R-:W-:Y:S02]  /*10b0*/  IMAD.X R33, R13, 0x1, R15, P0 ;  /* 0x000000010d217824 */ /* 0x000fe400000e060f */
[----:B------:R-:W-:Y:S01]  /*10c0*/  IMAD.WIDE R32, R31, 0x4, R32 ;  /* 0x000000041f207825 */ /* 0x000fe200078e0220 */
[----:B------:R-:W-:-:S04]  /*10d0*/  IADD3 R30, P0, R27, R30, RZ ;  /* 0x0000001e1b1e7210 */ /* 0x000fc80007f1e0ff */
[----:B------:R0:W3:Y:S02]  /*10e0*/  LDG.E.EL R27, desc[UR4][R32.64] ;  /* 0x00000004201b7981 */ /* 0x0000e4000c2e1900 */
[C---:B0-----:R-:W-:Y:S02]  /*10f0*/  SHF.L.U64.HI R32, R29.reuse, 0x3, R28 ;  /* 0x000000031d207819 */ /* 0x041fe4000001021c */
[----:B------:R-:W-:Y:S01]  /*1100*/  SHF.L.U32 R29, R29, 0x3, RZ ;  /* 0x000000031d1d7819 */ /* 0x000fe200000006ff */
[----:B------:R-:W-:Y:S01]  /*1110*/  IMAD.X R28, RZ, RZ, R14, P0 ;  /* 0x000000ffff1c7224 */ /* 0x000fe200000e060e */
[----:B------:R-:W-:Y:S02]  /*1120*/  IADD3 R14, P0, R30, R12, RZ ;  /* 0x0000000c1e0e7210 */ /* 0x000fe40007f1e0ff */
[----:B------:R-:W-:-:S05]  /*1130*/  IADD3 R34, P1, R29, R34, RZ ;  /* 0x000000221d227210 */ /* 0x000fca0007f3e0ff */
[----:B------:R-:W-:Y:S01]  /*1140*/  IMAD.X R35, R32, 0x1, R15, P1 ;  /* 0x0000000120237824 */ /* 0x000fe200008e060f */
[----:B------:R-:W-:Y:S01]  /*1150*/  IADD3.X R15, R28, R13, RZ, P0, !PT ;  /* 0x0000000d1c0f7210 */ /* 0x000fe200007fe4ff */
[----:B------:R-:W-:-:S04]  /*1160*/  IMAD.WIDE R34, R31, 0x4, R34 ;  /* 0x000000041f227825 */ /* 0x000fc800078e0222 */
[----:B------:R-:W-:Y:S01]  /*1170*/  IMAD.WIDE R14, R31, 0x4, R14 ;  /* 0x000000041f0e7825 */ /* 0x000fe200078e020e */
[----:B----4-:R-:W-:-:S05]  /*1180*/  SHF.R.U32.HI R33, RZ, 0x1c, R9 ;  /* 0x0000001cff217819 */ /* 0x010fca0000011609 */
[----:B------:R-:W4:Y:S01]  /*1190*/  LDG.E.EL R15, desc[UR4][R14.64] ;  /* 0x000000040e0f7981 */ /* 0x000f22000c2e1900 */
[C---:B------:R-:W-:Y:S02]  /*11a0*/  LEA R36, P0, R8.reuse, UR6, 0x2 ;  /* 0x0000000608247c11 */ /* 0x040fe4000f8010ff */
[----:B------:R-:W-:Y:S01]  /*11b0*/  LOP3.LUT R33, R33, 0x8, RZ, 0xc0, !PT ;  /* 0x0000000821217812 */ /* 0x000fe200078ec0ff */
[----:B------:R0:W3:Y:S01]  /*11c0*/  LDG.E.EL R14, desc[UR4][R34.64] ;  /* 0x00000004220e7981 */ /* 0x0000e2000c2e1900 */
[----:B------:R-:W-:Y:S02]  /*11d0*/  LEA.HI.X R9, R8, UR7, R9, 0x2, P0 ;  /* 0x0000000708097c11 */ /* 0x000fe400080f1409 */
[----:B0-----:R-:W-:Y:S02]  /*11e0*/  IADD3 R34, P1, R29, R30, RZ ;  /* 0x0000001e1d227210 */ /* 0x001fe40007f3e0ff */
[----:B------:R-:W-:-:S03]  /*11f0*/  IADD3 R8, P0, R33, R36, RZ ;  /* 0x0000002421087210 */ /* 0x000fc60007f1e0ff */
[----:B------:R-:W-:Y:S01]  /*1200*/  IMAD.X R35, R32, 0x1, R28, P1 ;  /* 0x0000000120237824 */ /* 0x000fe200008e061c */
[--C-:B------:R-:W-:Y:S02]  /*1210*/  SHF.R.U32.HI R28, RZ, 0x1c, R11.reuse ;  /* 0x0000001cff1c7819 */ /* 0x100fe4000001160b */
[----:B------:R-:W-:Y:S02]  /*1220*/  LEA R33, P1, R10, UR6, 0x2 ;  /* 0x000000060a217c11 */ /* 0x000fe4000f8210ff */
[----:B------:R-:W-:Y:S02]  /*1230*/  LOP3.LUT R28, R28, 0x8, RZ, 0xc0, !PT ;  /* 0x000000081c1c7812 */ /* 0x000fe400078ec0ff */
[----:B------:R-:W-:Y:S01]  /*1240*/  LEA.HI.X R11, R10, UR7, R11, 0x2, P1 ;  /* 0x000000070a0b7c11 */ /* 0x000fe200088f140b */
[----:B------:R-:W-:Y:S01]  /*1250*/  IMAD.X R9, RZ, RZ, R9, P0 ;  /* 0x000000ffff097224 */ /* 0x000fe200000e0609 */
[----:B------:R-:W-:Y:S02]  /*1260*/  IADD3 R10, P1, R28, R33, RZ ;  /* 0x000000211c0a7210 */ /* 0x000fe40007f3e0ff */
[----:B------:R-:W-:-:S02]  /*1270*/  IADD3 R28, P0, R8, R12, RZ ;  /* 0x0000000c081c7210 */ /* 0x000fc40007f1e0ff */
[----:B------:R-:W-:Y:S02]  /*1280*/  IADD3.X R11, RZ, R11, RZ, P1, !PT ;  /* 0x0000000bff0b7210 */ /* 0x000fe40000ffe4ff */
[----:B------:R-:W-:Y:S02]  /*1290*/  IADD3 R12, P1, R10, R12, RZ ;  /* 0x0000000c0a0c7210 */ /* 0x000fe40007f3e0ff */
[----:B------:R-:W-:Y:S02]  /*12a0*/  IADD3 R8, P2, R29, R8, RZ ;  /* 0x000000081d087210 */ /* 0x000fe40007f5e0ff */
[----:B------:R-:W-:Y:S01]  /*12b0*/  IADD3 R10, P3, R29, R10, RZ ;  /* 0x0000000a1d0a7210 */ /* 0x000fe20007f7e0ff */
[--C-:B------:R-:W-:Y:S01]  /*12c0*/  IMAD.X R29, R9, 0x1, R13.reuse, P0 ;  /* 0x00000001091d7824 */ /* 0x100fe200000e060d */
[----:B------:R-:W-:Y:S01]  /*12d0*/  IADD3.X R9, R32, R9, RZ, P2, !PT ;  /* 0x0000000920097210 */ /* 0x000fe200017fe4ff */
[----:B------:R-:W-:Y:S02]  /*12e0*/  IMAD.X R13, R11, 0x1, R13, P1 ;  /* 0x000000010b0d7824 */ /* 0x000fe400008e060d */
[----:B------:R-:W-:-:S02]  /*12f0*/  IMAD.X R11, R32, 0x1, R11, P3 ;  /* 0x00000001200b7824 */ /* 0x000fc400018e060b */
[----:B------:R-:W-:-:S04]  /*1300*/  IMAD.WIDE R28, R31, 0x4, R28 ;  /* 0x000000041f1c7825 */ /* 0x000fc800078e021c */
[----:B------:R-:W-:-:S04]  /*1310*/  IMAD.WIDE R34, R31, 0x4, R34 ;  /* 0x000000041f227825 */ /* 0x000fc800078e0222 */
[C---:B------:R-:W-:Y:S01]  /*1320*/  IMAD.WIDE R12, R31.reuse, 0x4, R12 ;  /* 0x000000041f0c7825 */ /* 0x040fe200078e020c */
[----:B------:R-:W3:Y:S03]  /*1330*/  LDG.E.EL R30, desc[UR4][R34.64] ;  /* 0x00000004221e7981 */ /* 0x000ee6000c2e1900 */
[C---:B------:R-:W-:Y:S02]  /*1340*/  IMAD.WIDE R32, R31.reuse, 0x4, R8 ;  /* 0x000000041f207825 */ /* 0x040fe400078e0208 */
[----:B------:R-:W0:Y:S02]  /*1350*/  LDC.64 R8, c[0x0][0x2a0] ;  /* 0x0000a800ff087b82 */ /* 0x000e240000000a00 */
[----:B------:R-:W-:Y:S02]  /*1360*/  IMAD.WIDE R10, R31, 0x4, R10 ;  /* 0x000000041f0a7825 */ /* 0x000fe400078e020a */
[----:B------:R1:W3:Y:S04]  /*1370*/  LDG.E.EL R31, desc[UR4][R28.64] ;  /* 0x000000041c1f7981 */ /* 0x0002e8000c2e1900 */
[----:B------:R5:W4:Y:S04]  /*1380*/  LDG.E.EL R34, desc[UR4][R12.64] ;  /* 0x000000040c227981 */ /* 0x000b28000c2e1900 */
[----:B------:R-:W4:Y:S01]  /*1390*/  LDG.E.EL R35, desc[UR4][R32.64] ;  /* 0x0000000420237981 */ /* 0x000f22000c2e1900 */
[----:B-1----:R-:W1:Y:S08]  /*13a0*/  LDC.64 R28, c[0x0][0x2b0] ;  /* 0x0000ac00ff1c7b82 */ /* 0x002e700000000a00 */
[----:B-----5:R-:W5:Y:S01]  /*13b0*/  LDC.64 R12, c[0x0][0x2d8] ;  /* 0x0000b600ff0c7b82 */ /* 0x020f620000000a00 */
[----:B------:R0:W4:Y:S07]  /*13c0*/  LDG.E.EL R33, desc[UR4][R10.64] ;  /* 0x000000040a217981 */ /* 0x00012e000c2e1900 */
[----:B0-----:R-:W0:Y:S01]  /*13d0*/  LDC.64 R10, c[0x0][0x240] ;  /* 0x00009000ff0a7b82 */ /* 0x001e220000000a00 */
[----:B-1----:R-:W-:-:S05]  /*13e0*/  IMAD.WIDE R28, R6, 0x4, R28 ;  /* 0x00000004061c7825 */ /* 0x002fca00078e021c */
[----:B------:R1:W4:Y:S01]  /*13f0*/  LDG.E.EL R32, desc[UR4][R28.64] ;  /* 0x000000041c207981 */ /* 0x000322000c2e1900 */
[----:B------:R-:W-:-:S04]  /*1400*/  IMAD.WIDE R8, R17, 0x4, R8 ;  /* 0x0000000411087825 */ /* 0x000fc800078e0208 */
[----:B-----5:R-:W-:Y:S02]  /*1410*/  IMAD.WIDE R12, R17, 0x4, R12 ;  /* 0x00000004110c7825 */ /* 0x020fe400078e020c */
[----:B------:R-:W5:Y:S01]  /*1420*/  LDG.E.EL.64 R8, desc[UR4][R8.64] ;  /* 0x0000000408087981 */ /* 0x000f62000c2e1b00 */
[----:B-1----:R-:W1:Y:S01]  /*1430*/  LDC.64 R28, c[0x0][0x2e8] ;  /* 0x0000ba00ff1c7b82 */ /* 0x002e620000000a00 */
[----:B0-----:R-:W-:Y:S02]  /*1440*/  IMAD.WIDE R36, R2, 0x4, R10 ;  /* 0x0000000402247825 */ /* 0x001fe400078e020a */
[----:B------:R-:W5:Y:S04]  /*1450*/  LDG.E.EL.64 R10, desc[UR4][R12.64] ;  /* 0x000000040c0a7981 */ /* 0x000f68000c2e1b00 */
[----:B------:R-:W5:Y:S01]  /*1460*/  LDG.E.64 R12, desc[UR4][R36.64] ;  /* 0x00000004240c7981 */ /* 0x000f62000c1e1b00 */
[----:B-1----:R-:W-:-:S05]  /*1470*/  IMAD.WIDE R28, R6, 0x4, R28 ;  /* 0x00000004061c7825 */ /* 0x002fca00078e021c */
[----:B------:R-:W5:Y:S01]  /*1480*/  LDG.E.EL R6, desc[UR4][R28.64] ;  /* 0x000000041c067981 */ /* 0x000f62000c2e1900 */
[----:B------:R-:W-:Y:S01]  /*1490*/  FADD R7, -R4, R7 ;  /* 0x0000000704077221 */ /* 0x000fe20000000100 */
[----:B------:R-:W-:Y:S01]  /*14a0*/  FADD R3, -R16, R3 ;  /* 0x0000000310037221 */ /* 0x000fe20000000100 */
[----:B------:R-:W-:Y:S02]  /*14b0*/  FADD R23, -R21, R23 ;  /* 0x0000001715177221 */ /* 0x000fe40000000100 */
[C---:B------:R-:W-:Y:S01]  /*14c0*/  FFMA R4, R22.reuse, R7, R4 ;  /* 0x0000000716047223 */ /* 0x040fe20000000004 */
[----:B------:R-:W-:Y:S01]  /*14d0*/  FFMA R3, R22, R3, R16 ;  /* 0x0000000316037223 */ /* 0x000fe20000000010 */
[----:B------:R-:W-:Y:S01]  /*14e0*/  FADD R7, -R20, R24 ;  /* 0x0000001814077221 */ /* 0x000fe20000000100 */
[----:B------:R-:W-:Y:S01]  /*14f0*/  FADD R25, -R18, R25 ;  /* 0x0000001912197221 */ /* 0x000fe20000000100 */
[----:B--2---:R-:W-:Y:S01]  /*1500*/  FADD R16, -R19, R26 ;  /* 0x0000001a13107221 */ /* 0x004fe20000000100 */
[----:B---3--:R-:W-:Y:S01]  /*1510*/  FADD R31, -R27, R31 ;  /* 0x0000001f1b1f7221 */ /* 0x008fe20000000100 */
[----:B----4-:R-:W-:Y:S01]  /*1520*/  FADD R34, -R15, R34 ;  /* 0x000000220f227221 */ /* 0x010fe20000000100 */
[----:B------:R-:W-:Y:S01]  /*1530*/  FADD R35, -R14, R35 ;  /* 0x000000230e237221 */ /* 0x000fe20000000100 */
[----:B------:R-:W-:Y:S01]  /*1540*/  FADD R33, -R30, R33 ;  /* 0x000000211e217221 */ /* 0x000fe20000000100 */
[C---:B-----5:R-:W-:Y:S01]  /*1550*/  FFMA R20, R8.reuse, R7, R20 ;  /* 0x0000000708147223 */ /* 0x060fe20000000014 */
[----:B------:R-:W-:Y:S01]  /*1560*/  FFMA R21, R8, R23, R21 ;  /* 0x0000001708157223 */ /* 0x000fe20000000015 */
[C---:B------:R-:W-:Y:S01]  /*1570*/  FFMA R7, R9.reuse, R25, R18 ;  /* 0x0000001909077223 */ /* 0x040fe20000000012 */
[----:B------:R-:W-:-:S02]  /*1580*/  FFMA R16, R9, R16, R19 ;  /* 0x0000001009107223 */ /* 0x000fc40000000013 */
[----:B------:R-:W0:Y:S01]  /*1590*/  LDC.64 R8, c[0x0][0x210] ;  /* 0x00008400ff087b82 */ /* 0x000e220000000a00 */
[C---:B------:R-:W-:Y:S01]  /*15a0*/  FFMA R27, R10.reuse, R31, R27 ;  /* 0x0000001f0a1b7223 */ /* 0x040fe2000000001b */
[----:B------:R-:W-:Y:S01]  /*15b0*/  FFMA R14, R10, R35, R14 ;  /* 0x000000230a0e7223 */ /* 0x000fe2000000000e */
[C---:B------:R-:W-:Y:S01]  /*15c0*/  FFMA R15, R11.reuse, R34, R15 ;  /* 0x000000220b0f7223 */ /* 0x040fe2000000000f */
[----:B------:R-:W-:-:S04]  /*15d0*/  FFMA R30, R11, R33, R30 ;  /* 0x000000210b1e7223 */ /* 0x000fc8000000001e */
[----:B------:R-:W1:Y:S01]  /*15e0*/  LDC.64 R10, c[0x0][0x2f0] ;  /* 0x0000bc00ff0a7b82 */ /* 0x000e620000000a00 */
[----:B------:R-:W-:Y:S01]  /*15f0*/  FSETP.GEU.AND P1, PT, R0, -R13, PT ;  /* 0x8000000d0000720b */ /* 0x000fe20003f2e000 */
[----:B------:R-:W-:Y:S01]  /*1600*/  FADD R13, R13, R0 ;  /* 0x000000000d0d7221 */ /* 0x000fe20000000000 */
[----:B------:R-:W-:Y:S01]  /*1610*/  FSETP.GEU.AND P0, PT, R5, -R12, PT ;  /* 0x8000000c0500720b */ /* 0x000fe20003f0e000 */
[----:B------:R-:W-:Y:S01]  /*1620*/  FADD R12, R12, R5 ;  /* 0x000000050c0c7221 */ /* 0x000fe20000000000 */
[----:B------:R-:W-:Y:S02]  /*1630*/  FADD R16, -R7, R16 ;  /* 0x0000001007107221 */ /* 0x000fe40000000100 */
[----:B------:R-:W-:Y:S01]  /*1640*/  FSEL R13, R13, RZ, P1 ;  /* 0x000000ff0d0d7208 */ /* 0x000fe20000800000 */
[----:B------:R-:W-:Y:S01]  /*1650*/  FADD R20, -R21, R20 ;  /* 0x0000001415147221 */ /* 0x000fe20000000100 */
[----:B------:R-:W-:Y:S01]  /*1660*/  FSEL R12, R12, RZ, P0 ;  /* 0x000000ff0c0c7208 */ /* 0x000fe20000000000 */
[----:B------:R-:W-:Y:S01]  /*1670*/  FADD R30, -R15, R30 ;  /* 0x0000001e0f1e7221 */ /* 0x000fe20000000100 */
[C---:B------:R-:W-:Y:S01]  /*1680*/  FFMA R7, R32.reuse, R16, R7 ;  /* 0x0000001020077223 */ /* 0x040fe20000000007 */
[----:B------:R-:W-:Y:S01]  /*1690*/  FADD R4, R13, R4 ;  /* 0x000000040d047221 */ /* 0x000fe20000000000 */
[----:B------:R-:W-:Y:S01]  /*16a0*/  FFMA R20, R32, R20, R21 ;  /* 0x0000001420147223 */ /* 0x000fe20000000015 */
[----:B------:R-:W-:Y:S01]  /*16b0*/  FADD R14, -R27, R14 ;  /* 0x0000000e1b0e7221 */ /* 0x000fe20000000100 */
[----:B------:R-:W-:Y:S01]  /*16c0*/  FADD R3, R12, R3 ;  /* 0x000000030c037221 */ /* 0x000fe20000000000 */
[----:B------:R-:W-:Y:S01]  /*16d0*/  FFMA R30, R6, R30, R15 ;  /* 0x0000001e061e7223 */ /* 0x000fe2000000000f */
[----:B------:R-:W-:Y:S01]  /*16e0*/  FADD R7, R4, R7 ;  /* 0x0000000704077221 */ /* 0x000fe20000000000 */
[----:B------:R-:W-:Y:S01]  /*16f0*/  FFMA R14, R6, R14, R27 ;  /* 0x0000000e060e7223 */ /* 0x000fe2000000001b */
[----:B------:R-:W-:-:S03]  /*1700*/  FADD R3, R3, R20 ;  /* 0x0000001403037221 */ /* 0x000fc60000000000 */
[----:B------:R-:W-:Y:S01]  /*1710*/  FSETP.GEU.AND P1, PT, R7, -R30, PT ;  /* 0x8000001e0700720b */ /* 0x000fe20003f2e000 */
[----:B------:R-:W-:Y:S01]  /*1720*/  FADD R7, R30, R7 ;  /* 0x000000071e077221 */ /* 0x000fe20000000000 */
[----:B------:R-:W-:Y:S01]  /*1730*/  FADD R0, R14, R3 ;  /* 0x000000030e007221 */ /* 0x000fe20000000000 */
[----:B------:R-:W-:Y:S01]  /*1740*/  FSETP.GEU.AND P0, PT, R3, -R14, PT ;  /* 0x8000000e0300720b */ /* 0x000fe20003f0e000 */
[C---:B-1----:R-:W-:Y:S02]  /*1750*/  IMAD.WIDE R10, R2.reuse, 0x4, R10 ;  /* 0x00000004020a7825 */ /* 0x042fe400078e020a */
[----:B------:R-:W-:Y:S02]  /*1760*/  FSEL R7, R7, RZ, P1 ;  /* 0x000000ff07077208 */ /* 0x000fe40000800000 */
[----:B0-----:R-:W-:Y:S01]  /*1770*/  IMAD.WIDE R8, R2, 0x4, R8 ;  /* 0x0000000402087825 */ /* 0x001fe200078e0208 */
[----:B------:R-:W-:Y:S01]  /*1780*/  FSEL R6, R0, RZ, P0 ;  /* 0x000000ff00067208 */ /* 0x000fe20000000000 */
[----:B------:R-:W-:Y:S04]  /*1790*/  STG.E.64 desc[UR4][R10.64], R12 ;  /* 0x0000000c0a007986 */ /* 0x000fe8000c101b04 */
[----:B------:R-:W-:Y:S01]  /*17a0*/  STG.E.64 desc[UR4][R8.64], R6 ;  /* 0x0000000608007986 */ /* 0x000fe2000c101b04 */
[----:B------:R-:W-:Y:S05]  /*17b0*/  EXIT ;  /* 0x000000000000794d */ /* 0x000fea0003800000 */
.L_x_0:
[----:B------:R-:W-:-:S00]  /*17c0*/  BRA `(.L_x_0) ;  /* 0xfffffffc00fc7947 */ /* 0x000fc0000383ffff */
[----:B------:R-:W-:-:S00]  /*17d0*/  NOP ;  /* 0x0000000000007918 */ /* 0x000fc00000000000 */
        /* <DEDUP_REMOVED lines=10> */
.L_x_1:


//--------------------- .nv.global.init           --------------------------
	.section	.nv.global.init,"aw",@progbits
.nv.global.init:
	.type		_$_str,@object
	.size		_$_str,(_$_str_$_2 - _$_str)
_$_str:
        /*0000*/ 	.byte	0x5f, 0x5f, 0x43, 0x55, 0x44, 0x41, 0x5f, 0x46, 0x54, 0x5a, 0x00
	.type		_$_str_$_2,@object
	.size		_$_str_$_2,(.L_1 - _$_str_$_2)
_$_str_$_2:
        /*000b*/ 	.byte	0x5f, 0x5f, 0x43, 0x55, 0x44, 0x41, 0x5f, 0x50, 0x52, 0x45, 0x43, 0x5f, 0x53, 0x51, 0x52, 0x54
        /*001b*/ 	.byte	0x00
.L_1:


//--------------------- .nv.constant0.triton_poi_fused__native_batch_norm_legit_no_training__unsafe_index_add_mul_relu_sub_33 --------------------------
	.section	.nv.constant0.triton_poi_fused__native_batch_norm_legit_no_training__unsafe_index_add_mul_relu_sub_33,"a",@progbits
	.sectionflags	@""
	.align	4
.nv.constant0.triton_poi_fused__native_batch_norm_legit_no_training__unsafe_index_add_mul_relu_sub_33:
	.zero		764
